//
// Generated by NVIDIA NVVM Compiler
//
// Compiler Build ID: CL-36424714
// Cuda compilation tools, release 13.0, V13.0.88
// Based on NVVM 20.0.0
//

.version 9.0
.target sm_100
.address_size 64

	// .globl	_Z10vector_addPfS_S_iPi

.visible .entry _Z10vector_addPfS_S_iPi(
	.param .u64 .ptr .align 1 _Z10vector_addPfS_S_iPi_param_0,
	.param .u64 .ptr .align 1 _Z10vector_addPfS_S_iPi_param_1,
	.param .u64 .ptr .align 1 _Z10vector_addPfS_S_iPi_param_2,
	.param .u32 _Z10vector_addPfS_S_iPi_param_3,
	.param .u64 .ptr .align 1 _Z10vector_addPfS_S_iPi_param_4
)
{
	.reg .pred 	%p<2>;
	.reg .b32 	%r<6>;
	.reg .b32 	%f<4>;
	.reg .b64 	%rd<13>;

	ld.param.u64 	%rd1, [_Z10vector_addPfS_S_iPi_param_0];
	ld.param.u64 	%rd2, [_Z10vector_addPfS_S_iPi_param_1];
	ld.param.u64 	%rd3, [_Z10vector_addPfS_S_iPi_param_2];
	ld.param.u32 	%r2, [_Z10vector_addPfS_S_iPi_param_3];
	ld.param.u64 	%rd4, [_Z10vector_addPfS_S_iPi_param_4];
	cvta.to.global.u64 	%rd5, %rd4;
	mov.u32 	%r3, %tid.y;
	mov.u32 	%r4, %ntid.x;
	mov.u32 	%r5, %tid.x;
	mad.lo.s32 	%r1, %r3, %r4, %r5;
	st.global.u32 	[%rd5], %r1;
	setp.ge.s32 	%p1, %r1, %r2;
	@%p1 bra 	$L__BB0_2;
	cvta.to.global.u64 	%rd6, %rd1;
	cvta.to.global.u64 	%rd7, %rd2;
	cvta.to.global.u64 	%rd8, %rd3;
	mul.wide.u32 	%rd9, %r1, 4;
	add.s64 	%rd10, %rd6, %rd9;
	ld.global.f32 	%f1, [%rd10];
	add.s64 	%rd11, %rd7, %rd9;
	ld.global.f32 	%f2, [%rd11];
	add.f32 	%f3, %f1, %f2;
	add.s64 	%rd12, %rd8, %rd9;
	st.global.f32 	[%rd12], %f3;
$L__BB0_2:
	ret;

}


// ===== COMPILED SASS (sm_100) =====

	.target	sm_100

	.elftype	@"ET_EXEC"


//--------------------- .note.nv.tkinfo           --------------------------
	.section	.note.nv.tkinfo,"",@"SHT_NOTE"
	.sectionflags	@"SHF_NOTE_NV_TKINFO"
	.tkinfo
        /*0018*/ 	.word	0x00000002
        /*0030*/ 	.string	""
        /*0030*/ 	.string	"ptxas"
        /*0030*/ 	.string	"Cuda compilation tools, release 13.0, V13.0.88"
        /*0030*/ 	.string	"Build cuda_13.0.r13.0/compiler.36424714_0"
        /*0030*/ 	.string	"-arch sm_100 -m 64 "



//--------------------- .note.nv.cuinfo           --------------------------
	.section	.note.nv.cuinfo,"",@"SHT_NOTE"
	.sectionflags	@"SHF_NOTE_NV_CUINFO"
        /*0018*/ 	.short	0x0002
        /*001a*/ 	.short	0x0064
        /*001c*/ 	.short	0x0082
	.zero		2


//--------------------- .nv.info                  --------------------------
	.section	.nv.info,"",@"SHT_CUDA_INFO"
	.align	4


	//----- nvinfo : EIATTR_REGCOUNT
	.align		4
        /*0000*/ 	.byte	0x04, 0x2f
        /*0002*/ 	.short	(.L_1 - .L_0)
	.align		4
.L_0:
        /*0004*/ 	.word	index@(_Z10vector_addPfS_S_iPi)
        /*0008*/ 	.word	0x0000000c


	//----- nvinfo : EIATTR_FRAME_SIZE
	.align		4
.L_1:
        /*000c*/ 	.byte	0x04, 0x11
        /*000e*/ 	.short	(.L_3 - .L_2)
	.align		4
.L_2:
        /*0010*/ 	.word	index@(_Z10vector_addPfS_S_iPi)
        /*0014*/ 	.word	0x00000000


	//----- nvinfo : EIATTR_MIN_STACK_SIZE
	.align		4
.L_3:
        /*0018*/ 	.byte	0x04, 0x12
        /*001a*/ 	.short	(.L_5 - .L_4)
	.align		4
.L_4:
        /*001c*/ 	.word	index@(_Z10vector_addPfS_S_iPi)
        /*0020*/ 	.word	0x00000000
.L_5:


//--------------------- .nv.compat                --------------------------
	.section	.nv.compat,"",@"SHT_CUDA_COMPAT_INFO"
	.align	4
        /*0000*/ 	.byte	0x02, 0x09, 0x00, 0x00, 0x02, 0x02, 0x01, 0x00, 0x02, 0x05, 0x05, 0x00, 0x03, 0x07, 0x01, 0x01
        /*0010*/ 	.byte	0x02, 0x03, 0x00, 0x00, 0x02, 0x06, 0x01, 0x00, 0x04, 0x0b, 0x08, 0x00, 0x09, 0x00, 0x00, 0x00
        /*0020*/ 	.byte	0x00, 0x00, 0x00, 0x00


//--------------------- .nv.info._Z10vector_addPfS_S_iPi --------------------------
	.section	.nv.info._Z10vector_addPfS_S_iPi,"",@"SHT_CUDA_INFO"
	.sectionflags	@""
	.align	4


	//----- nvinfo : EIATTR_CUDA_API_VERSION
	.align		4
        /*0000*/ 	.byte	0x04, 0x37
        /*0002*/ 	.short	(.L_7 - .L_6)
.L_6:
        /*0004*/ 	.word	0x00000082


	//----- nvinfo : EIATTR_KPARAM_INFO
	.align		4
.L_7:
        /*0008*/ 	.byte	0x04, 0x17
        /*000a*/ 	.short	(.L_9 - .L_8)
.L_8:
        /*000c*/ 	.word	0x00000000
        /*0010*/ 	.short	0x0004
        /*0012*/ 	.short	0x0020
        /*0014*/ 	.byte	0x00, 0xf5, 0x21, 0x00


	//----- nvinfo : EIATTR_KPARAM_INFO
	.align		4
.L_9:
        /*0018*/ 	.byte	0x04, 0x17
        /*001a*/ 	.short	(.L_11 - .L_10)
.L_10:
        /*001c*/ 	.word	0x00000000
        /*0020*/ 	.short	0x0003
        /*0022*/ 	.short	0x0018
        /*0024*/ 	.byte	0x00, 0xf0, 0x11, 0x00


	//----- nvinfo : EIATTR_KPARAM_INFO
	.align		4
.L_11:
        /*0028*/ 	.byte	0x04, 0x17
        /*002a*/ 	.short	(.L_13 - .L_12)
.L_12:
        /*002c*/ 	.word	0x00000000
        /*0030*/ 	.short	0x0002
        /*0032*/ 	.short	0x0010
        /*0034*/ 	.byte	0x00, 0xf5, 0x21, 0x00


	//----- nvinfo : EIATTR_KPARAM_INFO
	.align		4
.L_13:
        /*0038*/ 	.byte	0x04, 0x17
        /*003a*/ 	.short	(.L_15 - .L_14)
.L_14:
        /*003c*/ 	.word	0x00000000
        /*0040*/ 	.short	0x0001
        /*0042*/ 	.short	0x0008
        /*0044*/ 	.byte	0x00, 0xf5, 0x21, 0x00


	//----- nvinfo : EIATTR_KPARAM_INFO
	.align		4
.L_15:
        /*0048*/ 	.byte	0x04, 0x17
        /*004a*/ 	.short	(.L_17 - .L_16)
.L_16:
        /*004c*/ 	.word	0x00000000
        /*0050*/ 	.short	0x0000
        /*0052*/ 	.short	0x0000
        /*0054*/ 	.byte	0x00, 0xf5, 0x21, 0x00


	//----- nvinfo : EIATTR_SPARSE_MMA_MASK
	.align		4
.L_17:
        /*0058*/ 	.byte	0x03, 0x50
        /*005a*/ 	.short	0x0000


	//----- nvinfo : EIATTR_MAXREG_COUNT
	.align		4
        /*005c*/ 	.byte	0x03, 0x1b
        /*005e*/ 	.short	0x00ff


	//----- nvinfo : EIATTR_MERCURY_ISA_VERSION
	.align		4
        /*0060*/ 	.byte	0x03, 0x5f
        /*0062*/ 	.short	0x0101


	//----- nvinfo : EIATTR_VRC_CTA_INIT_COUNT
	.align		4
        /*0064*/ 	.byte	0x02, 0x4a
	.zero		1
	.zero		1


	//----- nvinfo : EIATTR_EXIT_INSTR_OFFSETS
	.align		4
        /*0068*/ 	.byte	0x04, 0x1c
        /*006a*/ 	.short	(.L_19 - .L_18)


	//   ....[0]....
.L_18:
        /*006c*/ 	.word	0x000000a0


	//   ....[1]....
        /*0070*/ 	.word	0x00000150


	//----- nvinfo : EIATTR_CBANK_PARAM_SIZE
	.align		4
.L_19:
        /*0074*/ 	.byte	0x03, 0x19
        /*0076*/ 	.short	0x0028


	//----- nvinfo : EIATTR_PARAM_CBANK
	.align		4
        /*0078*/ 	.byte	0x04, 0x0a
        /*007a*/ 	.short	(.L_21 - .L_20)
	.align		4
.L_20:
        /*007c*/ 	.word	index@(.nv.constant0._Z10vector_addPfS_S_iPi)
        /*0080*/ 	.short	0x0380
        /*0082*/ 	.short	0x0028


	//----- nvinfo : EIATTR_SW_WAR
	.align		4
.L_21:
        /*0084*/ 	.byte	0x04, 0x36
        /*0086*/ 	.short	(.L_23 - .L_22)
.L_22:
        /*0088*/ 	.word	0x00000008
.L_23:


//--------------------- .nv.callgraph             --------------------------
	.section	.nv.callgraph,"",@"SHT_CUDA_CALLGRAPH"
	.align	4
	.sectionentsize	8
	.align		4
        /*0000*/ 	.word	0x00000000
	.align		4
        /*0004*/ 	.word	0xffffffff
	.align		4
        /*0008*/ 	.word	0x00000000
	.align		4
        /*000c*/ 	.word	0xfffffffe
	.align		4
        /*0010*/ 	.word	0x00000000
	.align		4
        /*0014*/ 	.word	0xfffffffd
	.align		4
        /*0018*/ 	.word	0x00000000
	.align		4
        /*001c*/ 	.word	0xfffffffc


//--------------------- .text._Z10vector_addPfS_S_iPi --------------------------
	.section	.text._Z10vector_addPfS_S_iPi,"ax",@progbits
	.align	128
        .global         _Z10vector_addPfS_S_iPi
        .type           _Z10vector_addPfS_S_iPi,@function
        .size           _Z10vector_addPfS_S_iPi,(.L_x_1 - _Z10vector_addPfS_S_iPi)
        .other          _Z10vector_addPfS_S_iPi,@"STO_CUDA_ENTRY STV_DEFAULT"
_Z10vector_addPfS_S_iPi:
.text._Z10vector_addPfS_S_iPi:
[----:B------:R-:W-:Y:S01]  /*0000*/  LDC R1, c[0x0][0x37c] ;  /* 0x0000df00ff017b82 */ /* 0x000fe20000000800 */
[----:B------:R-:W0:Y:S01]  /*0010*/  S2R R9, SR_TID.Y ;  /* 0x0000000000097919 */ /* 0x000e220000002200 */
[----:B------:R-:W0:Y:S06]  /*0020*/  LDCU UR6, c[0x0][0x360] ;  /* 0x00006c00ff0677ac */ /* 0x000e2c0008000800 */
[----:B------:R-:W1:Y:S01]  /*0030*/  LDC.64 R2, c[0x0][0x3a0] ;  /* 0x0000e800ff027b82 */ /* 0x000e620000000a00 */
[----:B------:R-:W0:Y:S01]  /*0040*/  S2R R0, SR_TID.X ;  /* 0x0000000000007919 */ /* 0x000e220000002100 */
[----:B------:R-:W2:Y:S01]  /*0050*/  LDCU UR7, c[0x0][0x398] ;  /* 0x00007300ff0777ac */ /* 0x000ea20008000800 */
[----:B------:R-:W1:Y:S01]  /*0060*/  LDCU.64 UR4, c[0x0][0x358] ;  /* 0x00006b00ff0477ac */ /* 0x000e620008000a00 */
[----:B0-----:R-:W-:-:S05]  /*0070*/  IMAD R9, R9, UR6, R0 ;  /* 0x0000000609097c24 */ /* 0x001fca000f8e0200 */
[----:B--2---:R-:W-:Y:S01]  /*0080*/  ISETP.GE.AND P0, PT, R9, UR7, PT ;  /* 0x0000000709007c0c */ /* 0x004fe2000bf06270 */
[----:B-1----:R0:W-:-:S12]  /*0090*/  STG.E desc[UR4][R2.64], R9 ;  /* 0x0000000902007986 */ /* 0x0021d8000c101904 */
[----:B------:R-:W-:Y:S05]  /*00a0*/  @P0 EXIT ;  /* 0x000000000000094d */ /* 0x000fea0003800000 */
[----:B0-----:R-:W0:Y:S08]  /*00b0*/  LDC.64 R2, c[0x0][0x380] ;  /* 0x0000e000ff027b82 */ /* 0x001e300000000a00 */
[----:B------:R-:W1:Y:S08]  /*00c0*/  LDC.64 R4, c[0x0][0x388] ;  /* 0x0000e200ff047b82 */ /* 0x000e700000000a00 */
[----:B------:R-:W2:Y:S01]  /*00d0*/  LDC.64 R6, c[0x0][0x390] ;  /* 0x0000e400ff067b82 */ /* 0x000ea20000000a00 */
[----:B0-----:R-:W-:-:S06]  /*00e0*/  IMAD.WIDE.U32 R2, R9, 0x4, R2 ;  /* 0x0000000409027825 */ /* 0x001fcc00078e0002 */
[----:B------:R-:W3:Y:S01]  /*00f0*/  LDG.E R2, desc[UR4][R2.64] ;  /* 0x0000000402027981 */ /* 0x000ee2000c1e1900 */
[----:B-1----:R-:W-:-:S06]  /*0100*/  IMAD.WIDE.U32 R4, R9, 0x4, R4 ;  /* 0x0000000409047825 */ /* 0x002fcc00078e0004 */
[----:B------:R-:W3:Y:S01]  /*0110*/  LDG.E R5, desc[UR4][R4.64] ;  /* 0x0000000404057981 */ /* 0x000ee2000c1e1900 */
[----:B--2---:R-:W-:-:S04]  /*0120*/  IMAD.WIDE.U32 R6, R9, 0x4, R6 ;  /* 0x0000000409067825 */ /* 0x004fc800078e0006 */
[----:B---3--:R-:W-:-:S05]  /*0130*/  FADD R9, R2, R5 ;  /* 0x0000000502097221 */ /* 0x008fca0000000000 */
[----:B------:R-:W-:Y:S01]  /*0140*/  STG.E desc[UR4][R6.64], R9 ;  /* 0x0000000906007986 */ /* 0x000fe2000c101904 */
[----:B------:R-:W-:Y:S05]  /*0150*/  EXIT ;  /* 0x000000000000794d */ /* 0x000fea0003800000 */
.L_x_0:
[----:B------:R-:W-:-:S00]  /*0160*/  BRA `(.L_x_0) ;  /* 0xfffffffc00fc7947 */ /* 0x000fc0000383ffff */
[----:B------:R-:W-:-:S00]  /*0170*/  NOP ;  /* 0x0000000000007918 */ /* 0x000fc00000000000 */
        /* <DEDUP_REMOVED lines=8> */
.L_x_1:


//--------------------- .nv.shared.reserved.0     --------------------------
	.section	.nv.shared.reserved.0,"aw",@nobits
	.weak		__nv_reservedSMEM_offset_0_alias
	.size		__nv_reservedSMEM_offset_0_alias, 0, 64
	.other		__nv_reservedSMEM_offset_0_alias,@"STO_CUDA_RESERVED_SHARED STV_DEFAULT"
__nv_reservedSMEM_offset_0_alias:
	.zero		0
	.zero		64


//--------------------- .nv.constant0._Z10vector_addPfS_S_iPi --------------------------
	.section	.nv.constant0._Z10vector_addPfS_S_iPi,"a",@progbits
	.sectionflags	@""
	.align	4
.nv.constant0._Z10vector_addPfS_S_iPi:
	.zero		936


//--------------------- SYMBOLS --------------------------

	.type		.nv.reservedSmem.offset0,@object
	.size		.nv.reservedSmem.offset0,0x4
